	.headerflags	@"EF_CUDA_TEXMODE_UNIFIED EF_CUDA_64BIT_ADDRESS EF_CUDA_ACCELERATORS EF_CUDA_SM90 EF_CUDA_VIRTUAL_SM(EF_CUDA_SM90)"
	.elftype	@"ET_EXEC"


//--------------------- .nv.info                  --------------------------
	.section	.nv.info,"",@"SHT_CUDA_INFO"
	.align	4


	//----- nvinfo : EIATTR_REGCOUNT
	.align		4
        /*0000*/ 	.byte	0x04, 0x2f
        /*0002*/ 	.short	(.L_1 - .L_0)
	.align		4
.L_0:
        /*0004*/ 	.word	index@(triton_poi_fused_mean_48)
        /*0008*/ 	.word	0x00000014


	//----- nvinfo : EIATTR_MIN_STACK_SIZE
	.align		4
.L_1:
        /*000c*/ 	.byte	0x04, 0x12
        /*000e*/ 	.short	(.L_3 - .L_2)
	.align		4
.L_2:
        /*0010*/ 	.word	index@(triton_poi_fused_mean_48)
        /*0014*/ 	.word	0x00000000


	//----- nvinfo : EIATTR_FRAME_SIZE
	.align		4
.L_3:
        /*0018*/ 	.byte	0x04, 0x11
        /*001a*/ 	.short	(.L_5 - .L_4)
	.align		4
.L_4:
        /*001c*/ 	.word	index@(triton_poi_fused_mean_48)
        /*0020*/ 	.word	0x00000000


	//----- nvinfo : EIATTR_MIN_STACK_SIZE
	.align		4
.L_5:
        /*0024*/ 	.byte	0x04, 0x12
        /*0026*/ 	.short	(.L_7 - .L_6)
	.align		4
.L_6:
        /*0028*/ 	.word	index@(triton_poi_fused_mean_48)
        /*002c*/ 	.word	0x00000000
.L_7:


//--------------------- .nv.info.triton_poi_fused_mean_48 --------------------------
	.section	.nv.info.triton_poi_fused_mean_48,"",@"SHT_CUDA_INFO"
	.sectionflags	@""
	.align	4


	//----- nvinfo : EIATTR_CUDA_API_VERSION
	.align		4
        /*0000*/ 	.byte	0x04, 0x37
        /*0002*/ 	.short	(.L_9 - .L_8)
.L_8:
        /*0004*/ 	.word	0x0000007c


	//----- nvinfo : EIATTR_KPARAM_INFO
	.align		4
.L_9:
        /*0008*/ 	.byte	0x04, 0x17
        /*000a*/ 	.short	(.L_11 - .L_10)
.L_10:
        /*000c*/ 	.word	0x00000000
        /*0010*/ 	.short	0x0002
        /*0012*/ 	.short	0x0010
        /*0014*/ 	.byte	0x00, 0xf0, 0x11, 0x00


	//----- nvinfo : EIATTR_KPARAM_INFO
	.align		4
.L_11:
        /*0018*/ 	.byte	0x04, 0x17
        /*001a*/ 	.short	(.L_13 - .L_12)
.L_12:
        /*001c*/ 	.word	0x00000000
        /*0020*/ 	.short	0x0001
        /*0022*/ 	.short	0x0008
        /*0024*/ 	.byte	0x00, 0xf4, 0x21, 0x00


	//----- nvinfo : EIATTR_KPARAM_INFO
	.align		4
.L_13:
        /*0028*/ 	.byte	0x04, 0x17
        /*002a*/ 	.short	(.L_15 - .L_14)
.L_14:
        /*002c*/ 	.word	0x00000000
        /*0030*/ 	.short	0x0000
        /*0032*/ 	.short	0x0000
        /*0034*/ 	.byte	0x00, 0xf4, 0x21, 0x00


	//----- nvinfo : EIATTR_SPARSE_MMA_MASK
	.align		4
.L_15:
        /*0038*/ 	.byte	0x03, 0x50
        /*003a*/ 	.short	0x0000


	//----- nvinfo : EIATTR_MAXREG_COUNT
	.align		4
        /*003c*/ 	.byte	0x03, 0x1b
        /*003e*/ 	.short	0x00ff


	//----- nvinfo : EIATTR_EXIT_INSTR_OFFSETS
	.align		4
        /*0040*/ 	.byte	0x04, 0x1c
        /*0042*/ 	.short	(.L_17 - .L_16)


	//   ....[0]....
.L_16:
        /*0044*/ 	.word	0x00000200


	//   ....[1]....
        /*0048*/ 	.word	0x00000230


	//----- nvinfo : EIATTR_REQNTID
	.align		4
.L_17:
        /*004c*/ 	.byte	0x04, 0x10
        /*004e*/ 	.short	(.L_19 - .L_18)
.L_18:
        /*0050*/ 	.word	0x00000080
        /*0054*/ 	.word	0x00000001
        /*0058*/ 	.word	0x00000001


	//----- nvinfo : EIATTR_CBANK_PARAM_SIZE
	.align		4
.L_19:
        /*005c*/ 	.byte	0x03, 0x19
        /*005e*/ 	.short	0x0014


	//----- nvinfo : EIATTR_PARAM_CBANK
	.align		4
        /*0060*/ 	.byte	0x04, 0x0a
        /*0062*/ 	.short	(.L_21 - .L_20)
	.align		4
.L_20:
        /*0064*/ 	.word	index@(.nv.constant0.triton_poi_fused_mean_48)
        /*0068*/ 	.short	0x0210
        /*006a*/ 	.short	0x0014


	//----- nvinfo : EIATTR_SW_WAR
	.align		4
.L_21:
        /*006c*/ 	.byte	0x04, 0x36
        /*006e*/ 	.short	(.L_23 - .L_22)
.L_22:
        /*0070*/ 	.word	0x00000008
.L_23:


//--------------------- .nv.callgraph             --------------------------
	.section	.nv.callgraph,"",@"SHT_CUDA_CALLGRAPH"
	.align	4
	.sectionentsize	8
	.align		4
        /*0000*/ 	.word	0x00000000
	.align		4
        /*0004*/ 	.word	0xffffffff
	.align		4
        /*0008*/ 	.word	0x00000000
	.align		4
        /*000c*/ 	.word	0xfffffffe
	.align		4
        /*0010*/ 	.word	0x00000000
	.align		4
        /*0014*/ 	.word	0xfffffffd
	.align		4
        /*0018*/ 	.word	0x00000000
	.align		4
        /*001c*/ 	.word	0xfffffffc


//--------------------- .text.triton_poi_fused_mean_48 --------------------------
	.section	.text.triton_poi_fused_mean_48,"ax",@progbits
	.align	128
        .global         triton_poi_fused_mean_48
        .type           triton_poi_fused_mean_48,@function
        .size           triton_poi_fused_mean_48,(.L_x_1 - triton_poi_fused_mean_48)
        .other          triton_poi_fused_mean_48,@"STO_CUDA_ENTRY STV_DEFAULT"
triton_poi_fused_mean_48:
.text.triton_poi_fused_mean_48:
[----:B------:R-:W0:Y:S02]  /*0000*/  LDC R1, c[0x0][0x28] ;  /* 0x00000a00ff017b82 */ /* 0x000e240000000800 */
[----:B------:R-:W1:Y:S01]  /*0010*/  S2R R0, SR_TID.X ;  /* 0x0000000000007919 */ /* 0x000e620000002100 */
[----:B------:R-:W2:Y:S01]  /*0020*/  LDC.64 R2, c[0x0][0x210] ;  /* 0x00008400ff027b82 */ /* 0x000ea20000000a00 */
[----:B------:R-:W-:Y:S01]  /*0030*/  CS2R R14, SRZ ;  /* 0x00000000000e7805 */ /* 0x000fe2000001ff00 */
[----:B------:R-:W-:Y:S01]  /*0040*/  ULDC.64 UR4, c[0x0][0x208] ;  /* 0x0000820000047ab9 */ /* 0x000fe20000000a00 */
[----:B------:R-:W3:Y:S01]  /*0050*/  S2R R13, SR_CTAID.X ;  /* 0x00000000000d7919 */ /* 0x000ee20000002500 */
[----:B-1----:R-:W-:-:S04]  /*0060*/  LOP3.LUT R0, R0, 0x7f, RZ, 0xc0, !PT ;  /* 0x0000007f00007812 */ /* 0x002fc800078ec0ff */
[----:B---3--:R-:W-:-:S04]  /*0070*/  LEA R13, R13, R0, 0x7 ;  /* 0x000000000d0d7211 */ /* 0x008fc800078e38ff */
[C---:B------:R-:W-:Y:S01]  /*0080*/  ISETP.GE.AND P0, PT, R13.reuse, 0x900, PT ;  /* 0x000009000d00780c */ /* 0x040fe20003f06270 */
[----:B------:R-:W-:-:S05]  /*0090*/  IMAD.HI R0, R13, 0x38e38e39, RZ ;  /* 0x38e38e390d007827 */ /* 0x000fca00078e02ff */
[----:B------:R-:W-:-:S04]  /*00a0*/  SHF.R.U32.HI R5, RZ, 0x1f, R0 ;  /* 0x0000001fff057819 */ /* 0x000fc80000011600 */
[----:B------:R-:W-:-:S05]  /*00b0*/  LEA.HI.SX32 R0, R0, R5, 0x19 ;  /* 0x0000000500007211 */ /* 0x000fca00078fcaff */
[----:B------:R-:W-:-:S04]  /*00c0*/  IMAD R5, R0, -0x240, R13 ;  /* 0xfffffdc000057824 */ /* 0x000fc800078e020d */
[----:B------:R-:W-:Y:S01]  /*00d0*/  IMAD R9, R0, 0x900, R5 ;  /* 0x0000090000097824 */ /* 0x000fe200078e0205 */
[----:B------:R-:W-:-:S03]  /*00e0*/  HFMA2.MMA R0, -RZ, RZ, 0, 0 ;  /* 0x00000000ff007435 */ /* 0x000fc600000001ff */
[----:B--2---:R-:W-:Y:S01]  /*00f0*/  IMAD.WIDE R4, R9, 0x4, R2 ;  /* 0x0000000409047825 */ /* 0x004fe200078e0202 */
[----:B------:R-:W-:Y:S02]  /*0100*/  IADD3 R7, R9, 0x240, RZ ;  /* 0x0000024009077810 */ /* 0x000fe40007ffe0ff */
[----:B------:R-:W-:-:S03]  /*0110*/  IADD3 R11, R9, 0x480, RZ ;  /* 0x00000480090b7810 */ /* 0x000fc60007ffe0ff */
[--C-:B------:R-:W-:Y:S01]  /*0120*/  IMAD.WIDE R6, R7, 0x4, R2.reuse ;  /* 0x0000000407067825 */ /* 0x100fe200078e0202 */
[----:B------:R-:W-:Y:S01]  /*0130*/  IADD3 R17, R9, 0x6c0, RZ ;  /* 0x000006c009117810 */ /* 0x000fe20007ffe0ff */
[----:B------:R1:W2:Y:S01]  /*0140*/  @!P0 LDG.E R0, desc[UR4][R4.64] ;  /* 0x0000000404008981 */ /* 0x0002a2000c1e1900 */
[----:B------:R-:W-:Y:S01]  /*0150*/  MOV R12, RZ ;  /* 0x000000ff000c7202 */ /* 0x000fe20000000f00 */
[--C-:B------:R-:W-:Y:S02]  /*0160*/  IMAD.WIDE R8, R11, 0x4, R2.reuse ;  /* 0x000000040b087825 */ /* 0x100fe400078e0202 */
[----:B------:R-:W2:Y:S01]  /*0170*/  @!P0 LDG.E R15, desc[UR4][R6.64] ;  /* 0x00000004060f8981 */ /* 0x000ea2000c1e1900 */
[----:B------:R-:W1:Y:S01]  /*0180*/  LDC.64 R10, c[0x0][0x218] ;  /* 0x00008600ff0a7b82 */ /* 0x000e620000000a00 */
[----:B------:R-:W-:Y:S02]  /*0190*/  IMAD.WIDE R2, R17, 0x4, R2 ;  /* 0x0000000411027825 */ /* 0x000fe400078e0202 */
[----:B------:R-:W3:Y:S04]  /*01a0*/  @!P0 LDG.E R12, desc[UR4][R8.64] ;  /* 0x00000004080c8981 */ /* 0x000ee8000c1e1900 */
[----:B------:R-:W4:Y:S01]  /*01b0*/  @!P0 LDG.E R14, desc[UR4][R2.64] ;  /* 0x00000004020e8981 */ /* 0x000f22000c1e1900 */
[----:B-1----:R-:W-:-:S04]  /*01c0*/  IMAD.WIDE R4, R13, 0x4, R10 ;  /* 0x000000040d047825 */ /* 0x002fc800078e020a */
[----:B--2---:R-:W-:-:S04]  /*01d0*/  FADD R15, R15, R0 ;  /* 0x000000000f0f7221 */ /* 0x004fc80000000000 */
[----:B---3--:R-:W-:-:S04]  /*01e0*/  FADD R15, R15, R12 ;  /* 0x0000000c0f0f7221 */ /* 0x008fc80000000000 */
[----:B----4-:R-:W-:Y:S01]  /*01f0*/  FADD R14, R15, R14 ;  /* 0x0000000e0f0e7221 */ /* 0x010fe20000000000 */
[----:B------:R-:W-:Y:S06]  /*0200*/  @P0 EXIT ;  /* 0x000000000000094d */ /* 0x000fec0003800000 */
[----:B------:R-:W-:-:S05]  /*0210*/  FMUL R3, R14, 0.25 ;  /* 0x3e8000000e037820 */ /* 0x000fca0000400000 */
[----:B------:R-:W-:Y:S01]  /*0220*/  STG.E desc[UR4][R4.64], R3 ;  /* 0x0000000304007986 */ /* 0x000fe2000c101904 */
[----:B------:R-:W-:Y:S05]  /*0230*/  EXIT ;  /* 0x000000000000794d */ /* 0x000fea0003800000 */
.L_x_0:
[----:B------:R-:W-:-:S00]  /*0240*/  BRA `(.L_x_0) ;  /* 0xfffffffc00fc7947 */ /* 0x000fc0000383ffff */
[----:B------:R-:W-:-:S00]  /*0250*/  NOP ;  /* 0x0000000000007918 */ /* 0x000fc00000000000 */
        /* <DEDUP_REMOVED lines=10> */
.L_x_1:


//--------------------- .nv.constant0.triton_poi_fused_mean_48 --------------------------
	.section	.nv.constant0.triton_poi_fused_mean_48,"a",@progbits
	.sectionflags	@""
	.align	4
.nv.constant0.triton_poi_fused_mean_48:
	.zero		548
